	.headerflags	@"EF_CUDA_TEXMODE_UNIFIED EF_CUDA_64BIT_ADDRESS EF_CUDA_ACCELERATORS EF_CUDA_SM90 EF_CUDA_VIRTUAL_SM(EF_CUDA_SM90)"
	.elftype	@"ET_EXEC"


//--------------------- .nv.info                  --------------------------
	.section	.nv.info,"",@"SHT_CUDA_INFO"
	.align	4


	//----- nvinfo : EIATTR_REGCOUNT
	.align		4
        /*0000*/ 	.byte	0x04, 0x2f
        /*0002*/ 	.short	(.L_1 - .L_0)
	.align		4
.L_0:
        /*0004*/ 	.word	index@(triton_poi_fused_convolution_relu_18)
        /*0008*/ 	.word	0x0000000c


	//----- nvinfo : EIATTR_MIN_STACK_SIZE
	.align		4
.L_1:
        /*000c*/ 	.byte	0x04, 0x12
        /*000e*/ 	.short	(.L_3 - .L_2)
	.align		4
.L_2:
        /*0010*/ 	.word	index@(triton_poi_fused_convolution_relu_18)
        /*0014*/ 	.word	0x00000000


	//----- nvinfo : EIATTR_FRAME_SIZE
	.align		4
.L_3:
        /*0018*/ 	.byte	0x04, 0x11
        /*001a*/ 	.short	(.L_5 - .L_4)
	.align		4
.L_4:
        /*001c*/ 	.word	index@(triton_poi_fused_convolution_relu_18)
        /*0020*/ 	.word	0x00000000


	//----- nvinfo : EIATTR_MIN_STACK_SIZE
	.align		4
.L_5:
        /*0024*/ 	.byte	0x04, 0x12
        /*0026*/ 	.short	(.L_7 - .L_6)
	.align		4
.L_6:
        /*0028*/ 	.word	index@(triton_poi_fused_convolution_relu_18)
        /*002c*/ 	.word	0x00000000
.L_7:


//--------------------- .nv.info.triton_poi_fused_convolution_relu_18 --------------------------
	.section	.nv.info.triton_poi_fused_convolution_relu_18,"",@"SHT_CUDA_INFO"
	.sectionflags	@""
	.align	4


	//----- nvinfo : EIATTR_CUDA_API_VERSION
	.align		4
        /*0000*/ 	.byte	0x04, 0x37
        /*0002*/ 	.short	(.L_9 - .L_8)
.L_8:
        /*0004*/ 	.word	0x0000007c


	//----- nvinfo : EIATTR_KPARAM_INFO
	.align		4
.L_9:
        /*0008*/ 	.byte	0x04, 0x17
        /*000a*/ 	.short	(.L_11 - .L_10)
.L_10:
        /*000c*/ 	.word	0x00000000
        /*0010*/ 	.short	0x0002
        /*0012*/ 	.short	0x0010
        /*0014*/ 	.byte	0x00, 0xf0, 0x11, 0x00


	//----- nvinfo : EIATTR_KPARAM_INFO
	.align		4
.L_11:
        /*0018*/ 	.byte	0x04, 0x17
        /*001a*/ 	.short	(.L_13 - .L_12)
.L_12:
        /*001c*/ 	.word	0x00000000
        /*0020*/ 	.short	0x0001
        /*0022*/ 	.short	0x0008
        /*0024*/ 	.byte	0x00, 0xf4, 0x21, 0x00


	//----- nvinfo : EIATTR_KPARAM_INFO
	.align		4
.L_13:
        /*0028*/ 	.byte	0x04, 0x17
        /*002a*/ 	.short	(.L_15 - .L_14)
.L_14:
        /*002c*/ 	.word	0x00000000
        /*0030*/ 	.short	0x0000
        /*0032*/ 	.short	0x0000
        /*0034*/ 	.byte	0x00, 0xf4, 0x21, 0x00


	//----- nvinfo : EIATTR_SPARSE_MMA_MASK
	.align		4
.L_15:
        /*0038*/ 	.byte	0x03, 0x50
        /*003a*/ 	.short	0x0000


	//----- nvinfo : EIATTR_MAXREG_COUNT
	.align		4
        /*003c*/ 	.byte	0x03, 0x1b
        /*003e*/ 	.short	0x00ff


	//----- nvinfo : EIATTR_EXIT_INSTR_OFFSETS
	.align		4
        /*0040*/ 	.byte	0x04, 0x1c
        /*0042*/ 	.short	(.L_17 - .L_16)


	//   ....[0]....
.L_16:
        /*0044*/ 	.word	0x000001b0


	//----- nvinfo : EIATTR_REQNTID
	.align		4
.L_17:
        /*0048*/ 	.byte	0x04, 0x10
        /*004a*/ 	.short	(.L_19 - .L_18)
.L_18:
        /*004c*/ 	.word	0x00000080
        /*0050*/ 	.word	0x00000001
        /*0054*/ 	.word	0x00000001


	//----- nvinfo : EIATTR_CBANK_PARAM_SIZE
	.align		4
.L_19:
        /*0058*/ 	.byte	0x03, 0x19
        /*005a*/ 	.short	0x0014


	//----- nvinfo : EIATTR_PARAM_CBANK
	.align		4
        /*005c*/ 	.byte	0x04, 0x0a
        /*005e*/ 	.short	(.L_21 - .L_20)
	.align		4
.L_20:
        /*0060*/ 	.word	index@(.nv.constant0.triton_poi_fused_convolution_relu_18)
        /*0064*/ 	.short	0x0210
        /*0066*/ 	.short	0x0014


	//----- nvinfo : EIATTR_SW_WAR
	.align		4
.L_21:
        /*0068*/ 	.byte	0x04, 0x36
        /*006a*/ 	.short	(.L_23 - .L_22)
.L_22:
        /*006c*/ 	.word	0x00000008
.L_23:


//--------------------- .nv.callgraph             --------------------------
	.section	.nv.callgraph,"",@"SHT_CUDA_CALLGRAPH"
	.align	4
	.sectionentsize	8
	.align		4
        /*0000*/ 	.word	0x00000000
	.align		4
        /*0004*/ 	.word	0xffffffff
	.align		4
        /*0008*/ 	.word	0x00000000
	.align		4
        /*000c*/ 	.word	0xfffffffe
	.align		4
        /*0010*/ 	.word	0x00000000
	.align		4
        /*0014*/ 	.word	0xfffffffd
	.align		4
        /*0018*/ 	.word	0x00000000
	.align		4
        /*001c*/ 	.word	0xfffffffc


//--------------------- .text.triton_poi_fused_convolution_relu_18 --------------------------
	.section	.text.triton_poi_fused_convolution_relu_18,"ax",@progbits
	.align	128
        .global         triton_poi_fused_convolution_relu_18
        .type           triton_poi_fused_convolution_relu_18,@function
        .size           triton_poi_fused_convolution_relu_18,(.L_x_1 - triton_poi_fused_convolution_relu_18)
        .other          triton_poi_fused_convolution_relu_18,@"STO_CUDA_ENTRY STV_DEFAULT"
triton_poi_fused_convolution_relu_18:
.text.triton_poi_fused_convolution_relu_18:
[----:B------:R-:W-:Y:S01]  /*0000*/  LDC R1, c[0x0][0x28] ;  /* 0x00000a00ff017b82 */ /* 0x000fe20000000800 */
[----:B------:R-:W1:Y:S07]  /*0010*/  S2R R0, SR_TID.X ;  /* 0x0000000000007919 */ /* 0x000e6e0000002100 */
[----:B------:R-:W2:Y:S01]  /*0020*/  LDC.64 R4, c[0x0][0x218] ;  /* 0x00008600ff047b82 */ /* 0x000ea20000000a00 */
[----:B------:R-:W-:Y:S01]  /*0030*/  ULDC.64 UR4, c[0x0][0x208] ;  /* 0x0000820000047ab9 */ /* 0x000fe20000000a00 */
[----:B------:R-:W3:Y:S06]  /*0040*/  S2R R7, SR_CTAID.X ;  /* 0x0000000000077919 */ /* 0x000eec0000002500 */
[----:B------:R-:W4:Y:S01]  /*0050*/  LDC.64 R2, c[0x0][0x210] ;  /* 0x00008400ff027b82 */ /* 0x000f220000000a00 */
[----:B-1----:R-:W-:Y:S01]  /*0060*/  IMAD.SHL.U32 R0, R0, 0x2, RZ ;  /* 0x0000000200007824 */ /* 0x002fe200078e00ff */
[----:B---3--:R-:W-:-:S04]  /*0070*/  SHF.R.S32.HI R6, RZ, 0x17, R7 ;  /* 0x00000017ff067819 */ /* 0x008fc80000011407 */
[----:B------:R-:W-:Y:S02]  /*0080*/  LOP3.LUT R0, R0, 0xfe, RZ, 0xc0, !PT ;  /* 0x000000fe00007812 */ /* 0x000fe400078ec0ff */
[----:B------:R-:W-:-:S03]  /*0090*/  SGXT R6, R6, 0x1 ;  /* 0x000000010606781a */ /* 0x000fc60000000200 */
[----:B------:R-:W-:-:S04]  /*00a0*/  IMAD R7, R7, 0x100, R0 ;  /* 0x0000010007077824 */ /* 0x000fc800078e0200 */
[----:B----4-:R-:W-:Y:S01]  /*00b0*/  IMAD.WIDE R2, R7, 0x4, R2 ;  /* 0x0000000407027825 */ /* 0x010fe200078e0202 */
[----:B------:R-:W-:-:S04]  /*00c0*/  LEA.HI R6, R6, R7, RZ, 0x6 ;  /* 0x0000000706067211 */ /* 0x000fc800078f30ff */
[----:B------:R-:W-:-:S04]  /*00d0*/  SHF.R.S32.HI R6, RZ, 0x6, R6 ;  /* 0x00000006ff067819 */ /* 0x000fc80000011406 */
[----:B------:R-:W-:-:S04]  /*00e0*/  LEA.HI R0, R6, R6, RZ, 0x7 ;  /* 0x0000000606007211 */ /* 0x000fc800078f38ff */
[----:B------:R-:W-:-:S05]  /*00f0*/  LOP3.LUT R9, R0, 0xffffff80, RZ, 0xc0, !PT ;  /* 0xffffff8000097812 */ /* 0x000fca00078ec0ff */
[----:B------:R-:W-:Y:S02]  /*0100*/  IMAD.IADD R9, R6, 0x1, -R9 ;  /* 0x0000000106097824 */ /* 0x000fe400078e0a09 */
[----:B------:R-:W3:Y:S02]  /*0110*/  LDG.E.64 R6, desc[UR4][R2.64] ;  /* 0x0000000402067981 */ /* 0x000ee4000c1e1b00 */
[----:B--2---:R-:W-:-:S06]  /*0120*/  IMAD.WIDE R4, R9, 0x4, R4 ;  /* 0x0000000409047825 */ /* 0x004fcc00078e0204 */
[----:B------:R-:W3:Y:S02]  /*0130*/  LDG.E.EL R4, desc[UR4][R4.64] ;  /* 0x0000000404047981 */ /* 0x000ee4000c2e1900 */
[CC--:B---3--:R-:W-:Y:S01]  /*0140*/  FSETP.GEU.AND P0, PT, R6.reuse, -R4.reuse, PT ;  /* 0x800000040600720b */ /* 0x0c8fe20003f0e000 */
[--C-:B------:R-:W-:Y:S01]  /*0150*/  FADD R6, R6, R4.reuse ;  /* 0x0000000406067221 */ /* 0x100fe20000000000 */
[C---:B------:R-:W-:Y:S01]  /*0160*/  FADD R0, R7.reuse, R4 ;  /* 0x0000000407007221 */ /* 0x040fe20000000000 */
[----:B------:R-:W-:-:S03]  /*0170*/  FSETP.GEU.AND P1, PT, R7, -R4, PT ;  /* 0x800000040700720b */ /* 0x000fc60003f2e000 */
[----:B------:R-:W-:Y:S02]  /*0180*/  FSEL R6, R6, RZ, P0 ;  /* 0x000000ff06067208 */ /* 0x000fe40000000000 */
[----:B------:R-:W-:-:S05]  /*0190*/  FSEL R7, R0, RZ, P1 ;  /* 0x000000ff00077208 */ /* 0x000fca0000800000 */
[----:B------:R-:W-:Y:S01]  /*01a0*/  STG.E.64 desc[UR4][R2.64], R6 ;  /* 0x0000000602007986 */ /* 0x000fe2000c101b04 */
[----:B------:R-:W-:Y:S05]  /*01b0*/  EXIT ;  /* 0x000000000000794d */ /* 0x000fea0003800000 */
.L_x_0:
[----:B------:R-:W-:-:S00]  /*01c0*/  BRA `(.L_x_0) ;  /* 0xfffffffc00fc7947 */ /* 0x000fc0000383ffff */
[----:B------:R-:W-:-:S00]  /*01d0*/  NOP ;  /* 0x0000000000007918 */ /* 0x000fc00000000000 */
        /* <DEDUP_REMOVED lines=10> */
.L_x_1:


//--------------------- .nv.constant0.triton_poi_fused_convolution_relu_18 --------------------------
	.section	.nv.constant0.triton_poi_fused_convolution_relu_18,"a",@progbits
	.sectionflags	@""
	.align	4
.nv.constant0.triton_poi_fused_convolution_relu_18:
	.zero		548
